//
// Generated by NVIDIA NVVM Compiler
//
// Compiler Build ID: CL-36424714
// Cuda compilation tools, release 13.0, V13.0.88
// Based on NVVM 20.0.0
//

.version 9.0
.target sm_100
.address_size 64

	// .globl	_Z6kernelPfli

.visible .entry _Z6kernelPfli(
	.param .u64 .ptr .align 1 _Z6kernelPfli_param_0,
	.param .u64 _Z6kernelPfli_param_1,
	.param .u32 _Z6kernelPfli_param_2
)
{
	.reg .pred 	%p<2>;
	.reg .b32 	%r<6>;
	.reg .b32 	%f<2>;
	.reg .b64 	%rd<7>;

	ld.param.u64 	%rd2, [_Z6kernelPfli_param_0];
	ld.param.u64 	%rd3, [_Z6kernelPfli_param_1];
	mov.u32 	%r1, %ctaid.x;
	mov.u32 	%r2, %ntid.x;
	mov.u32 	%r3, %tid.x;
	mad.lo.s32 	%r4, %r1, %r2, %r3;
	cvt.s64.s32 	%rd1, %r4;
	setp.le.s64 	%p1, %rd3, %rd1;
	@%p1 bra 	$L__BB0_2;
	cvt.u32.u64 	%r5, %rd1;
	cvta.to.global.u64 	%rd4, %rd2;
	cvt.rn.f32.s32 	%f1, %r5;
	shl.b64 	%rd5, %rd1, 2;
	add.s64 	%rd6, %rd4, %rd5;
	st.global.f32 	[%rd6], %f1;
$L__BB0_2:
	ret;

}
	// .globl	_Z7kernel2Pfii
.visible .entry _Z7kernel2Pfii(
	.param .u64 .ptr .align 1 _Z7kernel2Pfii_param_0,
	.param .u32 _Z7kernel2Pfii_param_1,
	.param .u32 _Z7kernel2Pfii_param_2
)
{
	.reg .pred 	%p<2>;
	.reg .b32 	%r<7>;
	.reg .b32 	%f<2>;
	.reg .b64 	%rd<5>;

	ld.param.u64 	%rd1, [_Z7kernel2Pfii_param_0];
	ld.param.u32 	%r2, [_Z7kernel2Pfii_param_1];
	mov.u32 	%r3, %ctaid.x;
	mov.u32 	%r4, %ntid.x;
	mov.u32 	%r5, %tid.x;
	mad.lo.s32 	%r6, %r3, %r4, %r5;
	add.s32 	%r1, %r6, %r2;
	setp.gt.s32 	%p1, %r1, 999999999;
	@%p1 bra 	$L__BB1_2;
	cvta.to.global.u64 	%rd2, %rd1;
	cvt.rn.f32.s32 	%f1, %r1;
	mul.wide.s32 	%rd3, %r1, 4;
	add.s64 	%rd4, %rd2, %rd3;
	st.global.f32 	[%rd4], %f1;
$L__BB1_2:
	ret;

}


// ===== COMPILED SASS (sm_100) =====

	.target	sm_100

	.elftype	@"ET_EXEC"


//--------------------- .note.nv.tkinfo           --------------------------
	.section	.note.nv.tkinfo,"",@"SHT_NOTE"
	.sectionflags	@"SHF_NOTE_NV_TKINFO"
	.tkinfo
        /*0018*/ 	.word	0x00000002
        /*0030*/ 	.string	""
        /*0030*/ 	.string	"ptxas"
        /*0030*/ 	.string	"Cuda compilation tools, release 13.0, V13.0.88"
        /*0030*/ 	.string	"Build cuda_13.0.r13.0/compiler.36424714_0"
        /*0030*/ 	.string	"-arch sm_100 -m 64 "



//--------------------- .note.nv.cuinfo           --------------------------
	.section	.note.nv.cuinfo,"",@"SHT_NOTE"
	.sectionflags	@"SHF_NOTE_NV_CUINFO"
        /*0018*/ 	.short	0x0002
        /*001a*/ 	.short	0x0064
        /*001c*/ 	.short	0x0082
	.zero		2


//--------------------- .nv.info                  --------------------------
	.section	.nv.info,"",@"SHT_CUDA_INFO"
	.align	4


	//----- nvinfo : EIATTR_REGCOUNT
	.align		4
        /*0000*/ 	.byte	0x04, 0x2f
        /*0002*/ 	.short	(.L_1 - .L_0)
	.align		4
.L_0:
        /*0004*/ 	.word	index@(_Z6kernelPfli)
        /*0008*/ 	.word	0x00000008


	//----- nvinfo : EIATTR_FRAME_SIZE
	.align		4
.L_1:
        /*000c*/ 	.byte	0x04, 0x11
        /*000e*/ 	.short	(.L_3 - .L_2)
	.align		4
.L_2:
        /*0010*/ 	.word	index@(_Z6kernelPfli)
        /*0014*/ 	.word	0x00000000


	//----- nvinfo : EIATTR_REGCOUNT
	.align		4
.L_3:
        /*0018*/ 	.byte	0x04, 0x2f
        /*001a*/ 	.short	(.L_5 - .L_4)
	.align		4
.L_4:
        /*001c*/ 	.word	index@(_Z7kernel2Pfii)
        /*0020*/ 	.word	0x0000000a


	//----- nvinfo : EIATTR_FRAME_SIZE
	.align		4
.L_5:
        /*0024*/ 	.byte	0x04, 0x11
        /*0026*/ 	.short	(.L_7 - .L_6)
	.align		4
.L_6:
        /*0028*/ 	.word	index@(_Z7kernel2Pfii)
        /*002c*/ 	.word	0x00000000


	//----- nvinfo : EIATTR_MIN_STACK_SIZE
	.align		4
.L_7:
        /*0030*/ 	.byte	0x04, 0x12
        /*0032*/ 	.short	(.L_9 - .L_8)
	.align		4
.L_8:
        /*0034*/ 	.word	index@(_Z7kernel2Pfii)
        /*0038*/ 	.word	0x00000000


	//----- nvinfo : EIATTR_MIN_STACK_SIZE
	.align		4
.L_9:
        /*003c*/ 	.byte	0x04, 0x12
        /*003e*/ 	.short	(.L_11 - .L_10)
	.align		4
.L_10:
        /*0040*/ 	.word	index@(_Z6kernelPfli)
        /*0044*/ 	.word	0x00000000
.L_11:


//--------------------- .nv.compat                --------------------------
	.section	.nv.compat,"",@"SHT_CUDA_COMPAT_INFO"
	.align	4
        /*0000*/ 	.byte	0x02, 0x09, 0x00, 0x00, 0x02, 0x02, 0x01, 0x00, 0x02, 0x05, 0x05, 0x00, 0x03, 0x07, 0x01, 0x01
        /*0010*/ 	.byte	0x02, 0x03, 0x00, 0x00, 0x02, 0x06, 0x01, 0x00, 0x04, 0x0b, 0x08, 0x00, 0x09, 0x00, 0x00, 0x00
        /*0020*/ 	.byte	0x00, 0x00, 0x00, 0x00


//--------------------- .nv.info._Z7kernel2Pfii   --------------------------
	.section	.nv.info._Z7kernel2Pfii,"",@"SHT_CUDA_INFO"
	.sectionflags	@""
	.align	4


	//----- nvinfo : EIATTR_CUDA_API_VERSION
	.align		4
        /*0000*/ 	.byte	0x04, 0x37
        /*0002*/ 	.short	(.L_13 - .L_12)
.L_12:
        /*0004*/ 	.word	0x00000082


	//----- nvinfo : EIATTR_KPARAM_INFO
	.align		4
.L_13:
        /*0008*/ 	.byte	0x04, 0x17
        /*000a*/ 	.short	(.L_15 - .L_14)
.L_14:
        /*000c*/ 	.word	0x00000000
        /*0010*/ 	.short	0x0002
        /*0012*/ 	.short	0x000c
        /*0014*/ 	.byte	0x00, 0xf0, 0x11, 0x00


	//----- nvinfo : EIATTR_KPARAM_INFO
	.align		4
.L_15:
        /*0018*/ 	.byte	0x04, 0x17
        /*001a*/ 	.short	(.L_17 - .L_16)
.L_16:
        /*001c*/ 	.word	0x00000000
        /*0020*/ 	.short	0x0001
        /*0022*/ 	.short	0x0008
        /*0024*/ 	.byte	0x00, 0xf0, 0x11, 0x00


	//----- nvinfo : EIATTR_KPARAM_INFO
	.align		4
.L_17:
        /*0028*/ 	.byte	0x04, 0x17
        /*002a*/ 	.short	(.L_19 - .L_18)
.L_18:
        /*002c*/ 	.word	0x00000000
        /*0030*/ 	.short	0x0000
        /*0032*/ 	.short	0x0000
        /*0034*/ 	.byte	0x00, 0xf5, 0x21, 0x00


	//----- nvinfo : EIATTR_SPARSE_MMA_MASK
	.align		4
.L_19:
        /*0038*/ 	.byte	0x03, 0x50
        /*003a*/ 	.short	0x0000


	//----- nvinfo : EIATTR_MAXREG_COUNT
	.align		4
        /*003c*/ 	.byte	0x03, 0x1b
        /*003e*/ 	.short	0x00ff


	//----- nvinfo : EIATTR_MERCURY_ISA_VERSION
	.align		4
        /*0040*/ 	.byte	0x03, 0x5f
        /*0042*/ 	.short	0x0101


	//----- nvinfo : EIATTR_VRC_CTA_INIT_COUNT
	.align		4
        /*0044*/ 	.byte	0x02, 0x4a
	.zero		1
	.zero		1


	//----- nvinfo : EIATTR_EXIT_INSTR_OFFSETS
	.align		4
        /*0048*/ 	.byte	0x04, 0x1c
        /*004a*/ 	.short	(.L_21 - .L_20)


	//   ....[0]....
.L_20:
        /*004c*/ 	.word	0x00000080


	//   ....[1]....
        /*0050*/ 	.word	0x000000e0


	//----- nvinfo : EIATTR_CBANK_PARAM_SIZE
	.align		4
.L_21:
        /*0054*/ 	.byte	0x03, 0x19
        /*0056*/ 	.short	0x0010


	//----- nvinfo : EIATTR_PARAM_CBANK
	.align		4
        /*0058*/ 	.byte	0x04, 0x0a
        /*005a*/ 	.short	(.L_23 - .L_22)
	.align		4
.L_22:
        /*005c*/ 	.word	index@(.nv.constant0._Z7kernel2Pfii)
        /*0060*/ 	.short	0x0380
        /*0062*/ 	.short	0x0010


	//----- nvinfo : EIATTR_SW_WAR
	.align		4
.L_23:
        /*0064*/ 	.byte	0x04, 0x36
        /*0066*/ 	.short	(.L_25 - .L_24)
.L_24:
        /*0068*/ 	.word	0x00000008
.L_25:


//--------------------- .nv.info._Z6kernelPfli    --------------------------
	.section	.nv.info._Z6kernelPfli,"",@"SHT_CUDA_INFO"
	.sectionflags	@""
	.align	4


	//----- nvinfo : EIATTR_CUDA_API_VERSION
	.align		4
        /*0000*/ 	.byte	0x04, 0x37
        /*0002*/ 	.short	(.L_27 - .L_26)
.L_26:
        /*0004*/ 	.word	0x00000082


	//----- nvinfo : EIATTR_KPARAM_INFO
	.align		4
.L_27:
        /*0008*/ 	.byte	0x04, 0x17
        /*000a*/ 	.short	(.L_29 - .L_28)
.L_28:
        /*000c*/ 	.word	0x00000000
        /*0010*/ 	.short	0x0002
        /*0012*/ 	.short	0x0010
        /*0014*/ 	.byte	0x00, 0xf0, 0x11, 0x00


	//----- nvinfo : EIATTR_KPARAM_INFO
	.align		4
.L_29:
        /*0018*/ 	.byte	0x04, 0x17
        /*001a*/ 	.short	(.L_31 - .L_30)
.L_30:
        /*001c*/ 	.word	0x00000000
        /*0020*/ 	.short	0x0001
        /*0022*/ 	.short	0x0008
        /*0024*/ 	.byte	0x00, 0xf0, 0x21, 0x00


	//----- nvinfo : EIATTR_KPARAM_INFO
	.align		4
.L_31:
        /*0028*/ 	.byte	0x04, 0x17
        /*002a*/ 	.short	(.L_33 - .L_32)
.L_32:
        /*002c*/ 	.word	0x00000000
        /*0030*/ 	.short	0x0000
        /*0032*/ 	.short	0x0000
        /*0034*/ 	.byte	0x00, 0xf5, 0x21, 0x00


	//----- nvinfo : EIATTR_SPARSE_MMA_MASK
	.align		4
.L_33:
        /*0038*/ 	.byte	0x03, 0x50
        /*003a*/ 	.short	0x0000


	//----- nvinfo : EIATTR_MAXREG_COUNT
	.align		4
        /*003c*/ 	.byte	0x03, 0x1b
        /*003e*/ 	.short	0x00ff


	//----- nvinfo : EIATTR_MERCURY_ISA_VERSION
	.align		4
        /*0040*/ 	.byte	0x03, 0x5f
        /*0042*/ 	.short	0x0101


	//----- nvinfo : EIATTR_VRC_CTA_INIT_COUNT
	.align		4
        /*0044*/ 	.byte	0x02, 0x4a
	.zero		1
	.zero		1


	//----- nvinfo : EIATTR_EXIT_INSTR_OFFSETS
	.align		4
        /*0048*/ 	.byte	0x04, 0x1c
        /*004a*/ 	.short	(.L_35 - .L_34)


	//   ....[0]....
.L_34:
        /*004c*/ 	.word	0x00000090


	//   ....[1]....
        /*0050*/ 	.word	0x00000100


	//----- nvinfo : EIATTR_CBANK_PARAM_SIZE
	.align		4
.L_35:
        /*0054*/ 	.byte	0x03, 0x19
        /*0056*/ 	.short	0x0014


	//----- nvinfo : EIATTR_PARAM_CBANK
	.align		4
        /*0058*/ 	.byte	0x04, 0x0a
        /*005a*/ 	.short	(.L_37 - .L_36)
	.align		4
.L_36:
        /*005c*/ 	.word	index@(.nv.constant0._Z6kernelPfli)
        /*0060*/ 	.short	0x0380
        /*0062*/ 	.short	0x0014


	//----- nvinfo : EIATTR_SW_WAR
	.align		4
.L_37:
        /*0064*/ 	.byte	0x04, 0x36
        /*0066*/ 	.short	(.L_39 - .L_38)
.L_38:
        /*0068*/ 	.word	0x00000008
.L_39:


//--------------------- .nv.callgraph             --------------------------
	.section	.nv.callgraph,"",@"SHT_CUDA_CALLGRAPH"
	.align	4
	.sectionentsize	8
	.align		4
        /*0000*/ 	.word	0x00000000
	.align		4
        /*0004*/ 	.word	0xffffffff
	.align		4
        /*0008*/ 	.word	0x00000000
	.align		4
        /*000c*/ 	.word	0xfffffffe
	.align		4
        /*0010*/ 	.word	0x00000000
	.align		4
        /*0014*/ 	.word	0xfffffffd
	.align		4
        /*0018*/ 	.word	0x00000000
	.align		4
        /*001c*/ 	.word	0xfffffffc


//--------------------- .text._Z7kernel2Pfii      --------------------------
	.section	.text._Z7kernel2Pfii,"ax",@progbits
	.align	128
        .global         _Z7kernel2Pfii
        .type           _Z7kernel2Pfii,@function
        .size           _Z7kernel2Pfii,(.L_x_2 - _Z7kernel2Pfii)
        .other          _Z7kernel2Pfii,@"STO_CUDA_ENTRY STV_DEFAULT"
_Z7kernel2Pfii:
.text._Z7kernel2Pfii:
[----:B------:R-:W-:Y:S01]  /*0000*/  LDC R1, c[0x0][0x37c] ;  /* 0x0000df00ff017b82 */ /* 0x000fe20000000800 */
[----:B------:R-:W0:Y:S07]  /*0010*/  S2R R3, SR_TID.X ;  /* 0x0000000000037919 */ /* 0x000e2e0000002100 */
[----:B------:R-:W0:Y:S01]  /*0020*/  S2UR UR4, SR_CTAID.X ;  /* 0x00000000000479c3 */ /* 0x000e220000002500 */
[----:B------:R-:W1:Y:S07]  /*0030*/  LDCU UR5, c[0x0][0x388] ;  /* 0x00007100ff0577ac */ /* 0x000e6e0008000800 */
[----:B------:R-:W0:Y:S02]  /*0040*/  LDC R0, c[0x0][0x360] ;  /* 0x0000d800ff007b82 */ /* 0x000e240000000800 */
[----:B0-----:R-:W-:-:S05]  /*0050*/  IMAD R0, R0, UR4, R3 ;  /* 0x0000000400007c24 */ /* 0x001fca000f8e0203 */
[----:B-1----:R-:W-:-:S04]  /*0060*/  IADD3 R5, PT, PT, R0, UR5, RZ ;  /* 0x0000000500057c10 */ /* 0x002fc8000fffe0ff */
[----:B------:R-:W-:-:S13]  /*0070*/  ISETP.GT.AND P0, PT, R5, 0x3b9ac9ff, PT ;  /* 0x3b9ac9ff0500780c */ /* 0x000fda0003f04270 */
[----:B------:R-:W-:Y:S05]  /*0080*/  @P0 EXIT ;  /* 0x000000000000094d */ /* 0x000fea0003800000 */
[----:B------:R-:W0:Y:S01]  /*0090*/  LDC.64 R2, c[0x0][0x380] ;  /* 0x0000e000ff027b82 */ /* 0x000e220000000a00 */
[----:B------:R-:W1:Y:S01]  /*00a0*/  LDCU.64 UR4, c[0x0][0x358] ;  /* 0x00006b00ff0477ac */ /* 0x000e620008000a00 */
[----:B------:R-:W-:Y:S01]  /*00b0*/  I2FP.F32.S32 R7, R5 ;  /* 0x0000000500077245 */ /* 0x000fe20000201400 */
[----:B0-----:R-:W-:-:S05]  /*00c0*/  IMAD.WIDE R2, R5, 0x4, R2 ;  /* 0x0000000405027825 */ /* 0x001fca00078e0202 */
[----:B-1----:R-:W-:Y:S01]  /*00d0*/  STG.E desc[UR4][R2.64], R7 ;  /* 0x0000000702007986 */ /* 0x002fe2000c101904 */
[----:B------:R-:W-:Y:S05]  /*00e0*/  EXIT ;  /* 0x000000000000794d */ /* 0x000fea0003800000 */
.L_x_0:
[----:B------:R-:W-:-:S00]  /*00f0*/  BRA `(.L_x_0) ;  /* 0xfffffffc00fc7947 */ /* 0x000fc0000383ffff */
[----:B------:R-:W-:-:S00]  /*0100*/  NOP ;  /* 0x0000000000007918 */ /* 0x000fc00000000000 */
[----:B------:R-:W-:-:S00]  /*0110*/  NOP ;  /* 0x0000000000007918 */ /* 0x000fc00000000000 */
[----:B------:R-:W-:-:S00]  /*0120*/  NOP ;  /* 0x0000000000007918 */ /* 0x000fc00000000000 */
[----:B------:R-:W-:-:S00]  /*0130*/  NOP ;  /* 0x0000000000007918 */ /* 0x000fc00000000000 */
[----:B------:R-:W-:-:S00]  /*0140*/  NOP ;  /* 0x0000000000007918 */ /* 0x000fc00000000000 */
[----:B------:R-:W-:-:S00]  /*0150*/  NOP ;  /* 0x0000000000007918 */ /* 0x000fc00000000000 */
[----:B------:R-:W-:-:S00]  /*0160*/  NOP ;  /* 0x0000000000007918 */ /* 0x000fc00000000000 */
[----:B------:R-:W-:-:S00]  /*0170*/  NOP ;  /* 0x0000000000007918 */ /* 0x000fc00000000000 */
.L_x_2:


//--------------------- .text._Z6kernelPfli       --------------------------
	.section	.text._Z6kernelPfli,"ax",@progbits
	.align	128
        .global         _Z6kernelPfli
        .type           _Z6kernelPfli,@function
        .size           _Z6kernelPfli,(.L_x_3 - _Z6kernelPfli)
        .other          _Z6kernelPfli,@"STO_CUDA_ENTRY STV_DEFAULT"
_Z6kernelPfli:
.text._Z6kernelPfli:
[----:B------:R-:W-:Y:S01]  /*0000*/  LDC R1, c[0x0][0x37c] ;  /* 0x0000df00ff017b82 */ /* 0x000fe20000000800 */
[----:B------:R-:W0:Y:S07]  /*0010*/  S2R R3, SR_TID.X ;  /* 0x0000000000037919 */ /* 0x000e2e0000002100 */
[----:B------:R-:W0:Y:S01]  /*0020*/  S2UR UR4, SR_CTAID.X ;  /* 0x00000000000479c3 */ /* 0x000e220000002500 */
[----:B------:R-:W1:Y:S07]  /*0030*/  LDCU.64 UR6, c[0x0][0x388] ;  /* 0x00007100ff0677ac */ /* 0x000e6e0008000a00 */
[----:B------:R-:W0:Y:S02]  /*0040*/  LDC R0, c[0x0][0x360] ;  /* 0x0000d800ff007b82 */ /* 0x000e240000000800 */
[----:B0-----:R-:W-:-:S05]  /*0050*/  IMAD R0, R0, UR4, R3 ;  /* 0x0000000400007c24 */ /* 0x001fca000f8e0203 */
[----:B-1----:R-:W-:Y:S02]  /*0060*/  ISETP.GE.U32.AND P0, PT, R0, UR6, PT ;  /* 0x0000000600007c0c */ /* 0x002fe4000bf06070 */
[----:B------:R-:W-:-:S04]  /*0070*/  SHF.R.S32.HI R3, RZ, 0x1f, R0 ;  /* 0x0000001fff037819 */ /* 0x000fc80000011400 */
[----:B------:R-:W-:-:S13]  /*0080*/  ISETP.GE.AND.EX P0, PT, R3, UR7, PT, P0 ;  /* 0x0000000703007c0c */ /* 0x000fda000bf06300 */
[----:B------:R-:W-:Y:S05]  /*0090*/  @P0 EXIT ;  /* 0x000000000000094d */ /* 0x000fea0003800000 */
[----:B------:R-:W0:Y:S01]  /*00a0*/  LDCU.64 UR6, c[0x0][0x380] ;  /* 0x00007000ff0677ac */ /* 0x000e220008000a00 */
[----:B------:R-:W-:Y:S01]  /*00b0*/  I2FP.F32.S32 R5, R0 ;  /* 0x0000000000057245 */ /* 0x000fe20000201400 */
[----:B------:R-:W1:Y:S01]  /*00c0*/  LDCU.64 UR4, c[0x0][0x358] ;  /* 0x00006b00ff0477ac */ /* 0x000e620008000a00 */
[----:B0-----:R-:W-:-:S04]  /*00d0*/  LEA R2, P0, R0, UR6, 0x2 ;  /* 0x0000000600027c11 */ /* 0x001fc8000f8010ff */
[----:B------:R-:W-:-:S05]  /*00e0*/  LEA.HI.X R3, R0, UR7, R3, 0x2, P0 ;  /* 0x0000000700037c11 */ /* 0x000fca00080f1403 */
[----:B-1----:R-:W-:Y:S01]  /*00f0*/  STG.E desc[UR4][R2.64], R5 ;  /* 0x0000000502007986 */ /* 0x002fe2000c101904 */
[----:B------:R-:W-:Y:S05]  /*0100*/  EXIT ;  /* 0x000000000000794d */ /* 0x000fea0003800000 */
.L_x_1:
        /* <DEDUP_REMOVED lines=15> */
.L_x_3:


//--------------------- .nv.shared.reserved.0     --------------------------
	.section	.nv.shared.reserved.0,"aw",@nobits
	.weak		__nv_reservedSMEM_offset_0_alias
	.size		__nv_reservedSMEM_offset_0_alias, 0, 64
	.other		__nv_reservedSMEM_offset_0_alias,@"STO_CUDA_RESERVED_SHARED STV_DEFAULT"
__nv_reservedSMEM_offset_0_alias:
	.zero		0
	.zero		64


//--------------------- .nv.constant0._Z7kernel2Pfii --------------------------
	.section	.nv.constant0._Z7kernel2Pfii,"a",@progbits
	.sectionflags	@""
	.align	4
.nv.constant0._Z7kernel2Pfii:
	.zero		912


//--------------------- .nv.constant0._Z6kernelPfli --------------------------
	.section	.nv.constant0._Z6kernelPfli,"a",@progbits
	.sectionflags	@""
	.align	4
.nv.constant0._Z6kernelPfli:
	.zero		916


//--------------------- SYMBOLS --------------------------

	.type		.nv.reservedSmem.offset0,@object
	.size		.nv.reservedSmem.offset0,0x4
